	.headerflags	@"EF_CUDA_TEXMODE_UNIFIED EF_CUDA_64BIT_ADDRESS EF_CUDA_ACCELERATORS EF_CUDA_SM90 EF_CUDA_VIRTUAL_SM(EF_CUDA_SM90)"
	.elftype	@"ET_EXEC"


//--------------------- .nv.info                  --------------------------
	.section	.nv.info,"",@"SHT_CUDA_INFO"
	.align	4


	//----- nvinfo : EIATTR_REGCOUNT
	.align		4
        /*0000*/ 	.byte	0x04, 0x2f
        /*0002*/ 	.short	(.L_2 - .L_1)
	.align		4
.L_1:
        /*0004*/ 	.word	index@(triton_per_fused_abs_add_div_log_lt_mean_mul_sub_where_0)
        /*0008*/ 	.word	0x0000001f


	//----- nvinfo : EIATTR_MIN_STACK_SIZE
	.align		4
.L_2:
        /*000c*/ 	.byte	0x04, 0x12
        /*000e*/ 	.short	(.L_4 - .L_3)
	.align		4
.L_3:
        /*0010*/ 	.word	index@(triton_per_fused_abs_add_div_log_lt_mean_mul_sub_where_0)
        /*0014*/ 	.word	0x00000000


	//----- nvinfo : EIATTR_FRAME_SIZE
	.align		4
.L_4:
        /*0018*/ 	.byte	0x04, 0x11
        /*001a*/ 	.short	(.L_6 - .L_5)
	.align		4
.L_5:
        /*001c*/ 	.word	index@(triton_per_fused_abs_add_div_log_lt_mean_mul_sub_where_0)
        /*0020*/ 	.word	0x00000000


	//----- nvinfo : EIATTR_MIN_STACK_SIZE
	.align		4
.L_6:
        /*0024*/ 	.byte	0x04, 0x12
        /*0026*/ 	.short	(.L_8 - .L_7)
	.align		4
.L_7:
        /*0028*/ 	.word	index@(triton_per_fused_abs_add_div_log_lt_mean_mul_sub_where_0)
        /*002c*/ 	.word	0x00000000
.L_8:


//--------------------- .nv.info.triton_per_fused_abs_add_div_log_lt_mean_mul_sub_where_0 --------------------------
	.section	.nv.info.triton_per_fused_abs_add_div_log_lt_mean_mul_sub_where_0,"",@"SHT_CUDA_INFO"
	.sectionflags	@""
	.align	4


	//----- nvinfo : EIATTR_CUDA_API_VERSION
	.align		4
        /*0000*/ 	.byte	0x04, 0x37
        /*0002*/ 	.short	(.L_10 - .L_9)
.L_9:
        /*0004*/ 	.word	0x0000007c


	//----- nvinfo : EIATTR_KPARAM_INFO
	.align		4
.L_10:
        /*0008*/ 	.byte	0x04, 0x17
        /*000a*/ 	.short	(.L_12 - .L_11)
.L_11:
        /*000c*/ 	.word	0x00000000
        /*0010*/ 	.short	0x0003
        /*0012*/ 	.short	0x0018
        /*0014*/ 	.byte	0x00, 0xf0, 0x11, 0x00


	//----- nvinfo : EIATTR_KPARAM_INFO
	.align		4
.L_12:
        /*0018*/ 	.byte	0x04, 0x17
        /*001a*/ 	.short	(.L_14 - .L_13)
.L_13:
        /*001c*/ 	.word	0x00000000
        /*0020*/ 	.short	0x0002
        /*0022*/ 	.short	0x0010
        /*0024*/ 	.byte	0x00, 0xf4, 0x21, 0x00


	//----- nvinfo : EIATTR_KPARAM_INFO
	.align		4
.L_14:
        /*0028*/ 	.byte	0x04, 0x17
        /*002a*/ 	.short	(.L_16 - .L_15)
.L_15:
        /*002c*/ 	.word	0x00000000
        /*0030*/ 	.short	0x0001
        /*0032*/ 	.short	0x0008
        /*0034*/ 	.byte	0x00, 0xf4, 0x21, 0x00


	//----- nvinfo : EIATTR_KPARAM_INFO
	.align		4
.L_16:
        /*0038*/ 	.byte	0x04, 0x17
        /*003a*/ 	.short	(.L_18 - .L_17)
.L_17:
        /*003c*/ 	.word	0x00000000
        /*0040*/ 	.short	0x0000
        /*0042*/ 	.short	0x0000
        /*0044*/ 	.byte	0x00, 0xf4, 0x21, 0x00


	//----- nvinfo : EIATTR_SPARSE_MMA_MASK
	.align		4
.L_18:
        /*0048*/ 	.byte	0x03, 0x50
        /*004a*/ 	.short	0x0000


	//----- nvinfo : EIATTR_MAXREG_COUNT
	.align		4
        /*004c*/ 	.byte	0x03, 0x1b
        /*004e*/ 	.short	0x00ff


	//----- nvinfo : EIATTR_COOP_GROUP_MASK_REGIDS
	.align		4
        /*0050*/ 	.byte	0x04, 0x29
        /*0052*/ 	.short	(.L_20 - .L_19)


	//   ....[0]....
.L_19:
        /*0054*/ 	.word	0xffffffff


	//   ....[1]....
        /*0058*/ 	.word	0xffffffff


	//   ....[2]....
        /*005c*/ 	.word	0xffffffff


	//   ....[3]....
        /*0060*/ 	.word	0xffffffff


	//   ....[4]....
        /*0064*/ 	.word	0xffffffff


	//   ....[5]....
        /*0068*/ 	.word	0xffffffff


	//----- nvinfo : EIATTR_COOP_GROUP_INSTR_OFFSETS
	.align		4
.L_20:
        /*006c*/ 	.byte	0x04, 0x28
        /*006e*/ 	.short	(.L_22 - .L_21)


	//   ....[0]....
.L_21:
        /*0070*/ 	.word	0x000009e0


	//   ....[1]....
        /*0074*/ 	.word	0x00000a10


	//   ....[2]....
        /*0078*/ 	.word	0x00000a40


	//   ....[3]....
        /*007c*/ 	.word	0x00000a70


	//   ....[4]....
        /*0080*/ 	.word	0x00000a90


	//   ....[5]....
        /*0084*/ 	.word	0x00000b00


	//----- nvinfo : EIATTR_EXIT_INSTR_OFFSETS
	.align		4
.L_22:
        /*0088*/ 	.byte	0x04, 0x1c
        /*008a*/ 	.short	(.L_24 - .L_23)


	//   ....[0]....
.L_23:
        /*008c*/ 	.word	0x00000b70


	//   ....[1]....
        /*0090*/ 	.word	0x00000bc0


	//----- nvinfo : EIATTR_REQNTID
	.align		4
.L_24:
        /*0094*/ 	.byte	0x04, 0x10
        /*0096*/ 	.short	(.L_26 - .L_25)
.L_25:
        /*0098*/ 	.word	0x00000040
        /*009c*/ 	.word	0x00000001
        /*00a0*/ 	.word	0x00000001


	//----- nvinfo : EIATTR_CBANK_PARAM_SIZE
	.align		4
.L_26:
        /*00a4*/ 	.byte	0x03, 0x19
        /*00a6*/ 	.short	0x001c


	//----- nvinfo : EIATTR_PARAM_CBANK
	.align		4
        /*00a8*/ 	.byte	0x04, 0x0a
        /*00aa*/ 	.short	(.L_28 - .L_27)
	.align		4
.L_27:
        /*00ac*/ 	.word	index@(.nv.constant0.triton_per_fused_abs_add_div_log_lt_mean_mul_sub_where_0)
        /*00b0*/ 	.short	0x0210
        /*00b2*/ 	.short	0x001c


	//----- nvinfo : EIATTR_SW_WAR
	.align		4
.L_28:
        /*00b4*/ 	.byte	0x04, 0x36
        /*00b6*/ 	.short	(.L_30 - .L_29)
.L_29:
        /*00b8*/ 	.word	0x00000008
.L_30:


//--------------------- .nv.callgraph             --------------------------
	.section	.nv.callgraph,"",@"SHT_CUDA_CALLGRAPH"
	.align	4
	.sectionentsize	8
	.align		4
        /*0000*/ 	.word	0x00000000
	.align		4
        /*0004*/ 	.word	0xffffffff
	.align		4
        /*0008*/ 	.word	0x00000000
	.align		4
        /*000c*/ 	.word	0xfffffffe
	.align		4
        /*0010*/ 	.word	0x00000000
	.align		4
        /*0014*/ 	.word	0xfffffffd
	.align		4
        /*0018*/ 	.word	0x00000000
	.align		4
        /*001c*/ 	.word	0xfffffffc


//--------------------- .nv.constant4             --------------------------
	.section	.nv.constant4,"a",@progbits
	.align	8
	.align		8
.nv.constant4:
        /*0000*/ 	.dword	_$_str


//--------------------- .text.triton_per_fused_abs_add_div_log_lt_mean_mul_sub_where_0 --------------------------
	.section	.text.triton_per_fused_abs_add_div_log_lt_mean_mul_sub_where_0,"ax",@progbits
	.sectionflags	@"SHF_BARRIERS=1"
	.align	128
        .global         triton_per_fused_abs_add_div_log_lt_mean_mul_sub_where_0
        .type           triton_per_fused_abs_add_div_log_lt_mean_mul_sub_where_0,@function
        .size           triton_per_fused_abs_add_div_log_lt_mean_mul_sub_where_0,(.L_x_1 - triton_per_fused_abs_add_div_log_lt_mean_mul_sub_where_0)
        .other          triton_per_fused_abs_add_div_log_lt_mean_mul_sub_where_0,@"STO_CUDA_ENTRY STV_DEFAULT"
triton_per_fused_abs_add_div_log_lt_mean_mul_sub_where_0:
.text.triton_per_fused_abs_add_div_log_lt_mean_mul_sub_where_0:
[----:B------:R-:W0:Y:S02]  /*0000*/  LDC R1, c[0x0][0x28] ;  /* 0x00000a00ff017b82 */ /* 0x000e240000000800 */
[----:B------:R-:W1:Y:S01]  /*0010*/  S2R R21, SR_TID.X ;  /* 0x0000000000157919 */ /* 0x000e620000002100 */
[----:B------:R-:W2:Y:S01]  /*0020*/  LDC.64 R12, c[0x0][0x218] ;  /* 0x00008600ff0c7b82 */ /* 0x000ea20000000a00 */
[----:B------:R-:W-:-:S07]  /*0030*/  ULDC.64 UR6, c[0x0][0x208] ;  /* 0x0000820000067ab9 */ /* 0x000fce0000000a00 */
[----:B------:R-:W3:Y:S01]  /*0040*/  LDC.64 R14, c[0x0][0x220] ;  /* 0x00008800ff0e7b82 */ /* 0x000ee20000000a00 */
[----:B-1----:R-:W-:-:S04]  /*0050*/  SHF.L.U32 R0, R21, 0x2, RZ ;  /* 0x0000000215007819 */ /* 0x002fc800000006ff */
[----:B------:R-:W-:-:S05]  /*0060*/  LOP3.LUT R3, R0, 0xfc, RZ, 0xc0, !PT ;  /* 0x000000fc00037812 */ /* 0x000fca00078ec0ff */
[----:B--2---:R-:W-:-:S04]  /*0070*/  IMAD.WIDE.U32 R12, R3, 0x4, R12 ;  /* 0x00000004030c7825 */ /* 0x004fc800078e000c */
[----:B---3--:R-:W-:Y:S01]  /*0080*/  IMAD.WIDE.U32 R14, R3, 0x4, R14 ;  /* 0x00000004030e7825 */ /* 0x008fe200078e000e */
[----:B------:R-:W2:Y:S04]  /*0090*/  LDG.E.128 R8, desc[UR6][R12.64] ;  /* 0x000000060c087981 */ /* 0x000ea8000c1e1d00 */
[----:B------:R-:W2:Y:S01]  /*00a0*/  LDG.E.128 R4, desc[UR6][R14.64] ;  /* 0x000000060e047981 */ /* 0x000ea2000c1e1d00 */
[----:B------:R-:W-:Y:S01]  /*00b0*/  HFMA2.MMA R16, -RZ, RZ, 2.796875, -0.1121826171875 ;  /* 0x4198af2eff107435 */ /* 0x000fe200000001ff */
[----:B------:R-:W-:Y:S01]  /*00c0*/  MOV R20, 0x3e055027 ;  /* 0x3e05502700147802 */ /* 0x000fe20000000f00 */
[----:B------:R-:W1:Y:S01]  /*00d0*/  S2UR UR5, SR_CgaCtaId ;  /* 0x00000000000579c3 */ /* 0x000e620000008800 */
[----:B------:R-:W-:Y:S02]  /*00e0*/  UMOV UR4, 0x400 ;  /* 0x0000040000047882 */ /* 0x000fe40000000000 */
[----:B-1----:R-:W-:Y:S01]  /*00f0*/  UPRMT UR4, UR5, 0x654, UR4 ;  /* 0x0000065405047896 */ /* 0x002fe20008000004 */
[----:B--2---:R-:W-:Y:S01]  /*0100*/  FADD R6, R10, -R6 ;  /* 0x800000060a067221 */ /* 0x004fe20000000000 */
[----:B------:R-:W-:Y:S01]  /*0110*/  FADD R9, R9, -R5 ;  /* 0x8000000509097221 */ /* 0x000fe20000000000 */
[----:B------:R-:W-:Y:S01]  /*0120*/  FADD R4, R8, -R4 ;  /* 0x8000000408047221 */ /* 0x000fe20000000000 */
[----:B------:R-:W-:Y:S01]  /*0130*/  FADD R7, R11, -R7 ;  /* 0x800000070b077221 */ /* 0x000fe20000000000 */
[-C--:B------:R-:W-:Y:S01]  /*0140*/  FFMA R3, |R6|, R16.reuse, 1 ;  /* 0x3f80000006037423 */ /* 0x080fe20000000210 */
[----:B------:R-:W-:-:S02]  /*0150*/  FFMA R12, |R9|, R16, 1 ;  /* 0x3f800000090c7423 */ /* 0x000fc40000000210 */
[----:B------:R-:W-:Y:S01]  /*0160*/  FFMA R11, |R7|, R16, 1 ;  /* 0x3f800000070b7423 */ /* 0x000fe20000000210 */
[C---:B------:R-:W-:Y:S01]  /*0170*/  FMUL R10, R3.reuse, 8388608 ;  /* 0x4b000000030a7820 */ /* 0x040fe20000400000 */
[----:B------:R-:W-:Y:S01]  /*0180*/  FSETP.GEU.AND P3, PT, R3, 1.175494350822287508e-38, PT ;  /* 0x008000000300780b */ /* 0x000fe20003f6e000 */
[C---:B------:R-:W-:Y:S01]  /*0190*/  FMUL R13, R12.reuse, 8388608 ;  /* 0x4b0000000c0d7820 */ /* 0x040fe20000400000 */
[----:B------:R-:W-:Y:S01]  /*01a0*/  FSETP.GEU.AND P2, PT, R12, 1.175494350822287508e-38, PT ;  /* 0x008000000c00780b */ /* 0x000fe20003f4e000 */
[----:B------:R-:W-:Y:S01]  /*01b0*/  FMUL R24, R11, 8388608 ;  /* 0x4b0000000b187820 */ /* 0x000fe20000400000 */
[----:B------:R-:W-:Y:S02]  /*01c0*/  FSEL R10, R10, R3, !P3 ;  /* 0x000000030a0a7208 */ /* 0x000fe40005800000 */
[----:B------:R-:W-:Y:S01]  /*01d0*/  FSEL R8, R13, R12, !P2 ;  /* 0x0000000c0d087208 */ /* 0x000fe20005000000 */
[----:B------:R-:W-:Y:S01]  /*01e0*/  FFMA R13, |R4|, R16, 1 ;  /* 0x3f800000040d7423 */ /* 0x000fe20000000210 */
[----:B------:R-:W-:-:S02]  /*01f0*/  IADD3 R17, R10, -0x3f2aaaab, RZ ;  /* 0xc0d555550a117810 */ /* 0x000fc40007ffe0ff */
[----:B------:R-:W-:Y:S02]  /*0200*/  IADD3 R15, R8, -0x3f2aaaab, RZ ;  /* 0xc0d55555080f7810 */ /* 0x000fe40007ffe0ff */
[----:B------:R-:W-:Y:S02]  /*0210*/  LOP3.LUT R5, R17, 0xff800000, RZ, 0xc0, !PT ;  /* 0xff80000011057812 */ /* 0x000fe400078ec0ff */
[----:B------:R-:W-:Y:S02]  /*0220*/  LOP3.LUT R15, R15, 0xff800000, RZ, 0xc0, !PT ;  /* 0xff8000000f0f7812 */ /* 0x000fe400078ec0ff */
[----:B------:R-:W-:Y:S02]  /*0230*/  IADD3 R19, R10, -R5, RZ ;  /* 0x800000050a137210 */ /* 0x000fe40007ffe0ff */
[----:B------:R-:W-:Y:S02]  /*0240*/  IADD3 R23, R8, -R15, RZ ;  /* 0x8000000f08177210 */ /* 0x000fe40007ffe0ff */
[----:B------:R-:W-:Y:S01]  /*0250*/  FSETP.GEU.AND P0, PT, R13, 1.175494350822287508e-38, PT ;  /* 0x008000000d00780b */ /* 0x000fe20003f0e000 */
[----:B------:R-:W-:Y:S01]  /*0260*/  FADD R19, R19, -1 ;  /* 0xbf80000013137421 */ /* 0x000fe20000000000 */
[----:B------:R-:W-:Y:S01]  /*0270*/  FSETP.GEU.AND P1, PT, R11, 1.175494350822287508e-38, PT ;  /* 0x008000000b00780b */ /* 0x000fe20003f2e000 */
[----:B------:R-:W-:Y:S01]  /*0280*/  FADD R23, R23, -1 ;  /* 0xbf80000017177421 */ /* 0x000fe20000000000 */
[----:B------:R-:W-:Y:S01]  /*0290*/  I2FP.F32.S32 R5, R5 ;  /* 0x0000000500057245 */ /* 0x000fe20000201400 */
[----:B------:R-:W-:Y:S01]  /*02a0*/  FFMA.FTZ R14, R19, -R20, 0.14084610342979431152 ;  /* 0x3e1039f6130e7423 */ /* 0x000fe20000010814 */
[----:B------:R-:W-:-:S03]  /*02b0*/  ISETP.GE.U32.AND P4, PT, R8, 0x7f800000, PT ;  /* 0x7f8000000800780c */ /* 0x000fc60003f86070 */
[----:B------:R-:W-:Y:S01]  /*02c0*/  FFMA.FTZ R18, R19, R14, -0.12148627638816833496 ;  /* 0xbdf8cdcc13127423 */ /* 0x000fe2000001000e */
[----:B------:R-:W-:-:S03]  /*02d0*/  FMUL R14, R13, 8388608 ;  /* 0x4b0000000d0e7820 */ /* 0x000fc60000400000 */
[----:B------:R-:W-:Y:S02]  /*02e0*/  FFMA.FTZ R18, R19, R18, 0.13980610668659210205 ;  /* 0x3e0f295513127423 */ /* 0x000fe40000010012 */
[----:B------:R-:W-:Y:S01]  /*02f0*/  FSEL R14, R14, R13, !P0 ;  /* 0x0000000d0e0e7208 */ /* 0x000fe20004000000 */
[----:B------:R-:W-:Y:S01]  /*0300*/  FMUL R13, R13, 0.026197848841547966003 ;  /* 0x3cd69cdf0d0d7820 */ /* 0x000fe20000400000 */
[C---:B------:R-:W-:Y:S02]  /*0310*/  FFMA.FTZ R18, R19.reuse, R18, -0.16684235632419586182 ;  /* 0xbe2ad8b913127423 */ /* 0x040fe40000010012 */
[----:B------:R-:W-:Y:S02]  /*0320*/  IADD3 R17, R14, -0x3f2aaaab, RZ ;  /* 0xc0d555550e117810 */ /* 0x000fe40007ffe0ff */
[----:B------:R-:W-:Y:S01]  /*0330*/  FFMA.FTZ R22, R19, R18, 0.20012299716472625732 ;  /* 0x3e4ced0b13167423 */ /* 0x000fe20000010012 */
[----:B------:R-:W-:Y:S01]  /*0340*/  FFMA.FTZ R18, R23, -R20, 0.14084610342979431152 ;  /* 0x3e1039f617127423 */ /* 0x000fe20000010814 */
[----:B------:R-:W-:-:S02]  /*0350*/  LOP3.LUT R17, R17, 0xff800000, RZ, 0xc0, !PT ;  /* 0xff80000011117812 */ /* 0x000fc400078ec0ff */
[----:B------:R-:W-:Y:S01]  /*0360*/  FFMA.FTZ R22, R19, R22, -0.24999669194221496582 ;  /* 0xbe7fff2213167423 */ /* 0x000fe20000010016 */
[----:B------:R-:W-:Y:S01]  /*0370*/  FFMA.FTZ R18, R23, R18, -0.12148627638816833496 ;  /* 0xbdf8cdcc17127423 */ /* 0x000fe20000010012 */
[----:B------:R-:W-:Y:S02]  /*0380*/  IADD3 R25, R14, -R17, RZ ;  /* 0x800000110e197210 */ /* 0x000fe40007ffe0ff */
[----:B------:R-:W-:Y:S01]  /*0390*/  FFMA.FTZ R22, R19, R22, 0.33333182334899902344 ;  /* 0x3eaaaa7813167423 */ /* 0x000fe20000010016 */
[----:B------:R-:W-:Y:S02]  /*03a0*/  FFMA.FTZ R18, R23, R18, 0.13980610668659210205 ;  /* 0x3e0f295517127423 */ /* 0x000fe40000010012 */
[----:B------:R-:W-:Y:S01]  /*03b0*/  FADD R25, R25, -1 ;  /* 0xbf80000019197421 */ /* 0x000fe20000000000 */
[----:B------:R-:W-:Y:S01]  /*03c0*/  FFMA.FTZ R22, R19, R22, -0.5 ;  /* 0xbf00000013167423 */ /* 0x000fe20000010016 */
[----:B------:R-:W-:Y:S02]  /*03d0*/  FFMA.FTZ R18, R23, R18, -0.16684235632419586182 ;  /* 0xbe2ad8b917127423 */ /* 0x000fe40000010012 */
[----:B------:R-:W-:Y:S01]  /*03e0*/  FFMA.FTZ R16, R25, -R20, 0.14084610342979431152 ;  /* 0x3e1039f619107423 */ /* 0x000fe20000010814 */
[----:B------:R-:W-:Y:S01]  /*03f0*/  FMUL R22, R19, R22 ;  /* 0x0000001613167220 */ /* 0x000fe20000400000 */
[----:B------:R-:W-:-:S02]  /*0400*/  FFMA.FTZ R18, R23, R18, 0.20012299716472625732 ;  /* 0x3e4ced0b17127423 */ /* 0x000fc40000010012 */
[----:B------:R-:W-:Y:S01]  /*0410*/  FFMA.FTZ R16, R25, R16, -0.12148627638816833496 ;  /* 0xbdf8cdcc19107423 */ /* 0x000fe20000010010 */
[----:B------:R-:W-:Y:S01]  /*0420*/  FFMA.FTZ R19, R19, R22, R19 ;  /* 0x0000001613137223 */ /* 0x000fe20000010013 */
[----:B------:R-:W-:-:S04]  /*0430*/  FFMA.FTZ R18, R23, R18, -0.24999669194221496582 ;  /* 0xbe7fff2217127423 */ /* 0x000fc80000010012 */
[----:B------:R-:W-:Y:S01]  /*0440*/  FFMA.FTZ R22, R23, R18, 0.33333182334899902344 ;  /* 0x3eaaaa7817167423 */ /* 0x000fe20000010012 */
[----:B------:R-:W-:Y:S01]  /*0450*/  FFMA.FTZ R18, R25, R16, 0.13980610668659210205 ;  /* 0x3e0f295519127423 */ /* 0x000fe20000010010 */
[----:B------:R-:W-:Y:S01]  /*0460*/  FSEL R16, R24, R11, !P1 ;  /* 0x0000000b18107208 */ /* 0x000fe20004800000 */
[----:B------:R-:W-:Y:S01]  /*0470*/  FMUL R11, R11, 0.026197848841547966003 ;  /* 0x3cd69cdf0b0b7820 */ /* 0x000fe20000400000 */
[----:B------:R-:W-:Y:S01]  /*0480*/  FFMA.FTZ R22, R23, R22, -0.5 ;  /* 0xbf00000017167423 */ /* 0x000fe20000010016 */
[----:B------:R-:W-:Y:S01]  /*0490*/  FFMA.FTZ R18, R25, R18, -0.16684235632419586182 ;  /* 0xbe2ad8b919127423 */ /* 0x000fe20000010012 */
[----:B------:R-:W-:Y:S02]  /*04a0*/  IADD3 R27, R16, -0x3f2aaaab, RZ ;  /* 0xc0d55555101b7810 */ /* 0x000fe40007ffe0ff */
[----:B------:R-:W-:Y:S01]  /*04b0*/  FMUL R24, R23, R22 ;  /* 0x0000001617187220 */ /* 0x000fe20000400000 */
[----:B------:R-:W-:Y:S01]  /*04c0*/  FFMA.FTZ R22, R25, R18, 0.20012299716472625732 ;  /* 0x3e4ced0b19167423 */ /* 0x000fe20000010012 */
[----:B------:R-:W-:-:S02]  /*04d0*/  LOP3.LUT R27, R27, 0xff800000, RZ, 0xc0, !PT ;  /* 0xff8000001b1b7812 */ /* 0x000fc400078ec0ff */
[----:B------:R-:W-:Y:S01]  /*04e0*/  FFMA.FTZ R18, R23, R24, R23 ;  /* 0x0000001817127223 */ /* 0x000fe20000010017 */
[----:B------:R-:W-:Y:S01]  /*04f0*/  FFMA.FTZ R22, R25, R22, -0.24999669194221496582 ;  /* 0xbe7fff2219167423 */ /* 0x000fe20000010016 */
[----:B------:R-:W-:-:S03]  /*0500*/  IADD3 R23, R16, -R27, RZ ;  /* 0x8000001b10177210 */ /* 0x000fc60007ffe0ff */
[----:B------:R-:W-:Y:S02]  /*0510*/  FFMA.FTZ R22, R25, R22, 0.33333182334899902344 ;  /* 0x3eaaaa7819167423 */ /* 0x000fe40000010016 */
[----:B------:R-:W-:Y:S02]  /*0520*/  FADD R23, R23, -1 ;  /* 0xbf80000017177421 */ /* 0x000fe40000000000 */
[----:B------:R-:W-:Y:S02]  /*0530*/  FFMA.FTZ R22, R25, R22, -0.5 ;  /* 0xbf00000019167423 */ /* 0x000fe40000010016 */
[----:B------:R-:W-:Y:S02]  /*0540*/  FFMA.FTZ R24, R23, -R20, 0.14084610342979431152 ;  /* 0x3e1039f617187423 */ /* 0x000fe40000010814 */
[----:B------:R-:W-:Y:S01]  /*0550*/  FMUL R20, R25, R22 ;  /* 0x0000001619147220 */ /* 0x000fe20000400000 */
[----:B------:R-:W-:Y:S01]  /*0560*/  FSEL R22, RZ, -23, P3 ;  /* 0xc1b80000ff167808 */ /* 0x000fe20001800000 */
[----:B------:R-:W-:Y:S01]  /*0570*/  FFMA.FTZ R24, R23, R24, -0.12148627638816833496 ;  /* 0xbdf8cdcc17187423 */ /* 0x000fe20000010018 */
[----:B------:R-:W-:Y:S01]  /*0580*/  ISETP.GE.U32.AND P3, PT, R10, 0x7f800000, PT ;  /* 0x7f8000000a00780c */ /* 0x000fe20003f66070 */
[----:B------:R-:W-:-:S02]  /*0590*/  FFMA.FTZ R20, R25, R20, R25 ;  /* 0x0000001419147223 */ /* 0x000fc40000010019 */
[----:B------:R-:W-:Y:S01]  /*05a0*/  FFMA.FTZ R24, R23, R24, 0.13980610668659210205 ;  /* 0x3e0f295517187423 */ /* 0x000fe20000010018 */
[----:B------:R-:W-:Y:S01]  /*05b0*/  FFMA.FTZ R22, R5, 1.1920928955078125e-07, R22 ;  /* 0x3400000005167823 */ /* 0x000fe20000010016 */
[----:B------:R-:W-:Y:S02]  /*05c0*/  FSEL R5, RZ, -23, P2 ;  /* 0xc1b80000ff057808 */ /* 0x000fe40001000000 */
[C---:B------:R-:W-:Y:S01]  /*05d0*/  FFMA.FTZ R26, R23.reuse, R24, -0.16684235632419586182 ;  /* 0xbe2ad8b9171a7423 */ /* 0x040fe20000010018 */
[----:B------:R-:W-:Y:S01]  /*05e0*/  I2FP.F32.S32 R24, R15 ;  /* 0x0000000f00187245 */ /* 0x000fe20000201400 */
[----:B------:R-:W-:Y:S01]  /*05f0*/  FFMA.FTZ R19, R22, 0.69314718246459960938, R19 ;  /* 0x3f31721816137823 */ /* 0x000fe20000010013 */
[----:B------:R-:W-:Y:S01]  /*0600*/  ISETP.GE.U32.AND P2, PT, R14, 0x7f800000, PT ;  /* 0x7f8000000e00780c */ /* 0x000fe20003f46070 */
[C---:B------:R-:W-:Y:S01]  /*0610*/  FFMA.FTZ R26, R23.reuse, R26, 0.20012299716472625732 ;  /* 0x3e4ced0b171a7423 */ /* 0x040fe2000001001a */
[----:B------:R-:W-:Y:S01]  /*0620*/  FSEL R15, RZ, -23, P1 ;  /* 0xc1b80000ff0f7808 */ /* 0x000fe20000800000 */
[----:B------:R-:W-:Y:S01]  /*0630*/  FFMA.FTZ R5, R24, 1.1920928955078125e-07, R5 ;  /* 0x3400000018057823 */ /* 0x000fe20000010005 */
[----:B------:R-:W-:Y:S01]  /*0640*/  I2FP.F32.S32 R24, R17 ;  /* 0x0000001100187245 */ /* 0x000fe20000201400 */
[----:B------:R-:W-:Y:S01]  /*0650*/  FFMA.FTZ R26, R23, R26, -0.24999669194221496582 ;  /* 0xbe7fff22171a7423 */ /* 0x000fe2000001001a */
[----:B------:R-:W-:Y:S01]  /*0660*/  FSEL R17, RZ, -23, P0 ;  /* 0xc1b80000ff117808 */ /* 0x000fe20000000000 */
[----:B------:R-:W-:Y:S01]  /*0670*/  FFMA.FTZ R18, R5, 0.69314718246459960938, R18 ;  /* 0x3f31721805127823 */ /* 0x000fe20000010012 */
[----:B------:R-:W-:Y:S01]  /*0680*/  ISETP.GE.U32.AND P0, PT, R16, 0x7f800000, PT ;  /* 0x7f8000001000780c */ /* 0x000fe20003f06070 */
[C---:B------:R-:W-:Y:S01]  /*0690*/  FFMA.FTZ R28, R23.reuse, R26, 0.33333182334899902344 ;  /* 0x3eaaaa78171c7423 */ /* 0x040fe2000001001a */
[----:B------:R-:W-:Y:S01]  /*06a0*/  I2FP.F32.S32 R26, R27 ;  /* 0x0000001b001a7245 */ /* 0x000fe20000201400 */
[----:B------:R-:W-:Y:S01]  /*06b0*/  FFMA.FTZ R17, R24, 1.1920928955078125e-07, R17 ;  /* 0x3400000018117823 */ /* 0x000fe20000010011 */
[----:B------:R-:W-:Y:S01]  /*06c0*/  FSETP.NEU.AND P1, PT, R10, RZ, PT ;  /* 0x000000ff0a00720b */ /* 0x000fe20003f2d000 */
[----:B------:R-:W-:-:S02]  /*06d0*/  FFMA.FTZ R28, R23, R28, -0.5 ;  /* 0xbf000000171c7423 */ /* 0x000fc4000001001c */
[----:B------:R-:W-:Y:S01]  /*06e0*/  FFMA.FTZ R20, R17, 0.69314718246459960938, R20 ;  /* 0x3f31721811147823 */ /* 0x000fe20000010014 */
[----:B------:R-:W-:Y:S01]  /*06f0*/  @P4 MOV R17, 0x7f800000 ;  /* 0x7f80000000114802 */ /* 0x000fe20000000f00 */
[----:B------:R-:W-:Y:S01]  /*0700*/  FMUL R28, R23, R28 ;  /* 0x0000001c171c7220 */ /* 0x000fe20000400000 */
[----:B------:R-:W-:-:S03]  /*0710*/  FFMA.FTZ R15, R26, 1.1920928955078125e-07, R15 ;  /* 0x340000001a0f7823 */ /* 0x000fc6000001000f */
[----:B------:R-:W-:Y:S01]  /*0720*/  FFMA.FTZ R28, R23, R28, R23 ;  /* 0x0000001c171c7223 */ /* 0x000fe20000010017 */
[----:B------:R-:W-:Y:S01]  /*0730*/  @P3 MOV R23, 0x7f800000 ;  /* 0x7f80000000173802 */ /* 0x000fe20000000f00 */
[----:B------:R-:W-:Y:S01]  /*0740*/  @P4 FFMA.FTZ R18, R8, R17, +INF ;  /* 0x7f80000008124423 */ /* 0x000fe20000010011 */
[----:B------:R-:W-:Y:S01]  /*0750*/  @P2 MOV R17, 0x7f800000 ;  /* 0x7f80000000112802 */ /* 0x000fe20000000f00 */
[----:B------:R-:W-:Y:S01]  /*0760*/  FFMA.FTZ R5, R15, 0.69314718246459960938, R28 ;  /* 0x3f3172180f057823 */ /* 0x000fe2000001001c */
[C---:B------:R-:W-:Y:S01]  /*0770*/  FMUL R15, |R9|.reuse, -0.5 ;  /* 0xbf000000090f7820 */ /* 0x040fe20000400200 */
[----:B------:R-:W-:Y:S01]  /*0780*/  @P3 FFMA.FTZ R19, R10, R23, +INF ;  /* 0x7f8000000a133423 */ /* 0x000fe20000010017 */
[----:B------:R-:W-:Y:S01]  /*0790*/  FSETP.NEU.AND P3, PT, R8, RZ, PT ;  /* 0x000000ff0800720b */ /* 0x000fe20003f6d000 */
[----:B------:R-:W-:Y:S01]  /*07a0*/  FMUL R8, R12, 0.026197848841547966003 ;  /* 0x3cd69cdf0c087820 */ /* 0x000fe20000400000 */
[----:B------:R-:W-:Y:S01]  /*07b0*/  @P0 MOV R23, 0x7f800000 ;  /* 0x7f80000000170802 */ /* 0x000fe20000000f00 */
[----:B------:R-:W-:Y:S01]  /*07c0*/  @P2 FFMA.FTZ R20, R14, R17, +INF ;  /* 0x7f8000000e142423 */ /* 0x000fe20000010011 */
[----:B------:R-:W-:Y:S01]  /*07d0*/  FSEL R18, R18, -INF , P3 ;  /* 0xff80000012127808 */ /* 0x000fe20001800000 */
[----:B------:R-:W-:Y:S01]  /*07e0*/  FMUL R12, |R4|, -0.5 ;  /* 0xbf000000040c7820 */ /* 0x000fe20000400200 */
[----:B------:R-:W-:Y:S01]  /*07f0*/  FSETP.NEU.AND P3, PT, R14, RZ, PT ;  /* 0x000000ff0e00720b */ /* 0x000fe20003f6d000 */
[----:B------:R-:W-:Y:S01]  /*0800*/  @P0 FFMA.FTZ R5, R16, R23, +INF ;  /* 0x7f80000010050423 */ /* 0x000fe20000010017 */
[----:B------:R-:W-:Y:S01]  /*0810*/  FSETP.GEU.AND P4, PT, |R9|, 1, PT ;  /* 0x3f8000000900780b */ /* 0x000fe20003f8e200 */
[----:B------:R-:W-:Y:S01]  /*0820*/  FFMA R8, R8, R18, R15 ;  /* 0x0000001208087223 */ /* 0x000fe2000000000f */
[----:B------:R-:W-:Y:S01]  /*0830*/  HFMA2.MMA R15, -RZ, RZ, 1.9375, 0 ;  /* 0x3fc00000ff0f7435 */ /* 0x000fe200000001ff */
[----:B------:R-:W-:Y:S01]  /*0840*/  FSETP.GEU.AND P0, PT, |R4|, 1, PT ;  /* 0x3f8000000400780b */ /* 0x000fe20003f0e200 */
[----:B------:R-:W-:Y:S01]  /*0850*/  FMUL R10, R3, 0.026197848841547966003 ;  /* 0x3cd69cdf030a7820 */ /* 0x000fe20000400000 */
[----:B------:R-:W-:Y:S01]  /*0860*/  FSEL R20, R20, -INF , P3 ;  /* 0xff80000014147808 */ /* 0x000fe20001800000 */
[C---:B------:R-:W-:Y:S01]  /*0870*/  FMUL R14, |R6|.reuse, -0.5 ;  /* 0xbf000000060e7820 */ /* 0x040fe20000400200 */
[----:B------:R-:W-:-:S02]  /*0880*/  FSETP.GEU.AND P3, PT, |R6|, 1, PT ;  /* 0x3f8000000600780b */ /* 0x000fc40003f6e200 */
[----:B------:R-:W-:Y:S01]  /*0890*/  FSEL R19, R19, -INF , P1 ;  /* 0xff80000013137808 */ /* 0x000fe20000800000 */
[----:B------:R-:W-:Y:S01]  /*08a0*/  FFMA R13, R13, R20, R12 ;  /* 0x000000140d0d7223 */ /* 0x000fe2000000000c */
[----:B------:R-:W-:Y:S01]  /*08b0*/  FSETP.GEU.AND P1, PT, |R7|, 1, PT ;  /* 0x3f8000000700780b */ /* 0x000fe20003f2e200 */
[-C--:B------:R-:W-:Y:S01]  /*08c0*/  FFMA R9, |R9|, R15.reuse, 0.078593544661998748779 ;  /* 0x3da0f5a709097423 */ /* 0x080fe2000000020f */
[-C--:B------:R-:W-:Y:S01]  /*08d0*/  FFMA R3, |R4|, R15.reuse, 0.078593544661998748779 ;  /* 0x3da0f5a704037423 */ /* 0x080fe2000000020f */
[----:B------:R-:W-:Y:S01]  /*08e0*/  FSETP.NEU.AND P2, PT, R16, RZ, PT ;  /* 0x000000ff1000720b */ /* 0x000fe20003f4d000 */
[-C--:B------:R-:W-:Y:S01]  /*08f0*/  FFMA R6, |R6|, R15.reuse, 0.078593544661998748779 ;  /* 0x3da0f5a706067423 */ /* 0x080fe2000000020f */
[----:B------:R-:W-:Y:S01]  /*0900*/  @P4 FADD R8, R9, -0.5 ;  /* 0xbf00000009084421 */ /* 0x000fe20000000000 */
[----:B------:R-:W-:Y:S01]  /*0910*/  @P0 FADD R13, R3, -0.5 ;  /* 0xbf000000030d0421 */ /* 0x000fe20000000000 */
[----:B------:R-:W-:Y:S01]  /*0920*/  FFMA R14, R19, R10, R14 ;  /* 0x0000000a130e7223 */ /* 0x000fe2000000000e */
[----:B------:R-:W-:Y:S01]  /*0930*/  FSEL R4, R5, -INF , P2 ;  /* 0xff80000005047808 */ /* 0x000fe20001000000 */
[C---:B------:R-:W-:Y:S01]  /*0940*/  FMUL R10, |R7|.reuse, -0.5 ;  /* 0xbf000000070a7820 */ /* 0x040fe20000400200 */
[----:B------:R-:W-:Y:S01]  /*0950*/  FFMA R7, |R7|, R15, 0.078593544661998748779 ;  /* 0x3da0f5a707077423 */ /* 0x000fe2000000020f */
[----:B------:R-:W-:Y:S01]  /*0960*/  @P3 FADD R14, R6, -0.5 ;  /* 0xbf000000060e3421 */ /* 0x000fe20000000000 */
[----:B------:R-:W-:Y:S01]  /*0970*/  FADD R13, R8, R13 ;  /* 0x0000000d080d7221 */ /* 0x000fe20000000000 */
[----:B------:R-:W-:Y:S01]  /*0980*/  FFMA R4, R11, R4, R10 ;  /* 0x000000040b047223 */ /* 0x000fe2000000000a */
[----:B------:R-:W-:Y:S01]  /*0990*/  @P1 FADD R4, R7, -0.5 ;  /* 0xbf00000007041421 */ /* 0x000fe20000000000 */
[C---:B------:R-:W-:Y:S01]  /*09a0*/  LOP3.LUT P0, RZ, R21.reuse, 0x1f, RZ, 0xc0, !PT ;  /* 0x0000001f15ff7812 */ /* 0x040fe2000780c0ff */
[----:B------:R-:W-:Y:S01]  /*09b0*/  FADD R13, R14, R13 ;  /* 0x0000000d0e0d7221 */ /* 0x000fe20000000000 */
[----:B------:R-:W-:-:S03]  /*09c0*/  ISETP.GE.AND P1, PT, R21, 0x2, PT ;  /* 0x000000021500780c */ /* 0x000fc60003f26270 */
[----:B------:R-:W-:-:S05]  /*09d0*/  FADD R4, R4, R13 ;  /* 0x0000000d04047221 */ /* 0x000fca0000000000 */
[----:B------:R-:W1:Y:S02]  /*09e0*/  SHFL.BFLY PT, R3, R4, 0x10, 0x1f ;  /* 0x0e001f0004037f89 */ /* 0x000e6400000e0000 */
[----:B-1----:R-:W-:Y:S01]  /*09f0*/  FADD R3, R4, R3 ;  /* 0x0000000304037221 */ /* 0x002fe20000000000 */
[----:B------:R-:W-:-:S04]  /*0a00*/  LOP3.LUT R4, R21, 0x1, RZ, 0xc0, !PT ;  /* 0x0000000115047812 */ /* 0x000fc800078ec0ff */
[----:B------:R-:W1:Y:S02]  /*0a10*/  SHFL.BFLY PT, R6, R3, 0x8, 0x1f ;  /* 0x0d001f0003067f89 */ /* 0x000e6400000e0000 */
[----:B-1----:R-:W-:Y:S01]  /*0a20*/  FADD R6, R3, R6 ;  /* 0x0000000603067221 */ /* 0x002fe20000000000 */
[----:B------:R-:W-:-:S04]  /*0a30*/  SHF.R.U32.HI R3, RZ, 0x3, R21 ;  /* 0x00000003ff037819 */ /* 0x000fc80000011615 */
[----:B------:R-:W1:Y:S01]  /*0a40*/  SHFL.BFLY PT, R5, R6, 0x4, 0x1f ;  /* 0x0c801f0006057f89 */ /* 0x000e6200000e0000 */
[----:B------:R-:W-:Y:S01]  /*0a50*/  LOP3.LUT R3, R3, 0x4, RZ, 0xc0, !PT ;  /* 0x0000000403037812 */ /* 0x000fe200078ec0ff */
[----:B-1----:R-:W-:-:S05]  /*0a60*/  FADD R5, R6, R5 ;  /* 0x0000000506057221 */ /* 0x002fca0000000000 */
[----:B------:R-:W1:Y:S02]  /*0a70*/  SHFL.BFLY PT, R8, R5, 0x2, 0x1f ;  /* 0x0c401f0005087f89 */ /* 0x000e6400000e0000 */
[----:B-1----:R-:W-:-:S05]  /*0a80*/  FADD R8, R5, R8 ;  /* 0x0000000805087221 */ /* 0x002fca0000000000 */
[----:B------:R-:W1:Y:S02]  /*0a90*/  SHFL.BFLY PT, R7, R8, 0x1, 0x1f ;  /* 0x0c201f0008077f89 */ /* 0x000e6400000e0000 */
[----:B-1----:R-:W-:-:S05]  /*0aa0*/  FADD R6, R8, R7 ;  /* 0x0000000708067221 */ /* 0x002fca0000000000 */
[----:B------:R-:W-:Y:S01]  /*0ab0*/  @!P0 STS [R3+UR4], R6 ;  /* 0x0000000603008988 */ /* 0x000fe20008000804 */
[----:B------:R-:W-:Y:S01]  /*0ac0*/  BAR.SYNC.DEFER_BLOCKING 0x0 ;  /* 0x0000000000007b1d */ /* 0x000fe20000010000 */
[----:B------:R-:W-:-:S04]  /*0ad0*/  ISETP.NE.U32.AND P0, PT, R4, 0x1, PT ;  /* 0x000000010400780c */ /* 0x000fc80003f05070 */
[----:B------:R-:W-:Y:S01]  /*0ae0*/  ISETP.LT.AND P0, PT, R21, 0x2, P0 ;  /* 0x000000021500780c */ /* 0x000fe20000701270 */
[----:B------:R-:W1:Y:S04]  /*0af0*/  @!P1 LDS R2, [R0+UR4] ;  /* 0x0000000400029984 */ /* 0x000e680008000800 */
[----:B-1----:R-:W1:Y:S02]  /*0b00*/  SHFL.BFLY PT, R5, R2, 0x1, 0x1f ;  /* 0x0c201f0002057f89 */ /* 0x002e6400000e0000 */
[----:B-1----:R-:W-:-:S06]  /*0b10*/  FADD R5, R2, R5 ;  /* 0x0000000502057221 */ /* 0x002fcc0000000000 */
[----:B------:R1:W-:Y:S01]  /*0b20*/  @P0 STS [R0+UR4], R5 ;  /* 0x0000000500000988 */ /* 0x0003e20008000804 */
[----:B------:R-:W-:Y:S01]  /*0b30*/  BAR.SYNC.DEFER_BLOCKING 0x0 ;  /* 0x0000000000007b1d */ /* 0x000fe20000010000 */
[----:B------:R-:W-:-:S05]  /*0b40*/  LOP3.LUT P0, RZ, R21, 0x3f, RZ, 0xc0, !PT ;  /* 0x0000003f15ff7812 */ /* 0x000fca000780c0ff */
[----:B------:R-:W2:Y:S02]  /*0b50*/  LDS R4, [UR4] ;  /* 0x00000004ff047984 */ /* 0x000ea40008000800 */
[----:B------:R-:W-:Y:S06]  /*0b60*/  BAR.SYNC.DEFER_BLOCKING 0x0 ;  /* 0x0000000000007b1d */ /* 0x000fec0000010000 */
[----:B-1----:R-:W-:Y:S05]  /*0b70*/  @P0 EXIT ;  /* 0x000000000000094d */ /* 0x002fea0003800000 */
[----:B------:R-:W0:Y:S01]  /*0b80*/  LDC.64 R2, c[0x0][0x210] ;  /* 0x00008400ff027b82 */ /* 0x000e220000000a00 */
[----:B--2---:R-:W-:-:S04]  /*0b90*/  FADD R4, RZ, R4 ;  /* 0x00000004ff047221 */ /* 0x004fc80000000000 */
[----:B------:R-:W-:-:S05]  /*0ba0*/  FMUL R5, R4, 0.00390625 ;  /* 0x3b80000004057820 */ /* 0x000fca0000400000 */
[----:B0-----:R-:W-:Y:S01]  /*0bb0*/  STG.E desc[UR6][R2.64], R5 ;  /* 0x0000000502007986 */ /* 0x001fe2000c101906 */
[----:B------:R-:W-:Y:S05]  /*0bc0*/  EXIT ;  /* 0x000000000000794d */ /* 0x000fea0003800000 */
.L_x_0:
[----:B------:R-:W-:-:S00]  /*0bd0*/  BRA `(.L_x_0) ;  /* 0xfffffffc00fc7947 */ /* 0x000fc0000383ffff */
[----:B------:R-:W-:-:S00]  /*0be0*/  NOP ;  /* 0x0000000000007918 */ /* 0x000fc00000000000 */
        /* <DEDUP_REMOVED lines=9> */
.L_x_1:


//--------------------- .nv.global.init           --------------------------
	.section	.nv.global.init,"aw",@progbits
.nv.global.init:
	.type		_$_str,@object
	.size		_$_str,(.L_0 - _$_str)
_$_str:
        /*0000*/ 	.byte	0x5f, 0x5f, 0x43, 0x55, 0x44, 0x41, 0x5f, 0x46, 0x54, 0x5a, 0x00
.L_0:


//--------------------- .nv.shared.triton_per_fused_abs_add_div_log_lt_mean_mul_sub_where_0 --------------------------
	.section	.nv.shared.triton_per_fused_abs_add_div_log_lt_mean_mul_sub_where_0,"aw",@nobits
	.sectionflags	@""
	.align	16
	.zero		1024


//--------------------- .nv.constant0.triton_per_fused_abs_add_div_log_lt_mean_mul_sub_where_0 --------------------------
	.section	.nv.constant0.triton_per_fused_abs_add_div_log_lt_mean_mul_sub_where_0,"a",@progbits
	.sectionflags	@""
	.align	4
.nv.constant0.triton_per_fused_abs_add_div_log_lt_mean_mul_sub_where_0:
	.zero		556
